//
// Generated by NVIDIA NVVM Compiler
//
// Compiler Build ID: CL-36424714
// Cuda compilation tools, release 13.0, V13.0.88
// Based on NVVM 20.0.0
//

.version 9.0
.target sm_100
.address_size 64

	// .globl	_Z12vecAddKerneliPfS_S_

.visible .entry _Z12vecAddKerneliPfS_S_(
	.param .u32 _Z12vecAddKerneliPfS_S__param_0,
	.param .u64 .ptr .align 1 _Z12vecAddKerneliPfS_S__param_1,
	.param .u64 .ptr .align 1 _Z12vecAddKerneliPfS_S__param_2,
	.param .u64 .ptr .align 1 _Z12vecAddKerneliPfS_S__param_3
)
{
	.reg .pred 	%p<2>;
	.reg .b32 	%r<6>;
	.reg .b32 	%f<4>;
	.reg .b64 	%rd<11>;

	ld.param.u32 	%r2, [_Z12vecAddKerneliPfS_S__param_0];
	ld.param.u64 	%rd1, [_Z12vecAddKerneliPfS_S__param_1];
	ld.param.u64 	%rd2, [_Z12vecAddKerneliPfS_S__param_2];
	ld.param.u64 	%rd3, [_Z12vecAddKerneliPfS_S__param_3];
	mov.u32 	%r3, %tid.x;
	mov.u32 	%r4, %ctaid.x;
	mov.u32 	%r5, %ntid.x;
	mad.lo.s32 	%r1, %r4, %r5, %r3;
	setp.ge.s32 	%p1, %r1, %r2;
	@%p1 bra 	$L__BB0_2;
	cvta.to.global.u64 	%rd4, %rd1;
	cvta.to.global.u64 	%rd5, %rd2;
	cvta.to.global.u64 	%rd6, %rd3;
	mul.wide.s32 	%rd7, %r1, 4;
	add.s64 	%rd8, %rd4, %rd7;
	ld.global.f32 	%f1, [%rd8];
	add.s64 	%rd9, %rd5, %rd7;
	ld.global.f32 	%f2, [%rd9];
	add.f32 	%f3, %f1, %f2;
	add.s64 	%rd10, %rd6, %rd7;
	st.global.f32 	[%rd10], %f3;
$L__BB0_2:
	ret;

}


// ===== COMPILED SASS (sm_100) =====

	.target	sm_100

	.elftype	@"ET_EXEC"


//--------------------- .note.nv.tkinfo           --------------------------
	.section	.note.nv.tkinfo,"",@"SHT_NOTE"
	.sectionflags	@"SHF_NOTE_NV_TKINFO"
	.tkinfo
        /*0018*/ 	.word	0x00000002
        /*0030*/ 	.string	""
        /*0030*/ 	.string	"ptxas"
        /*0030*/ 	.string	"Cuda compilation tools, release 13.0, V13.0.88"
        /*0030*/ 	.string	"Build cuda_13.0.r13.0/compiler.36424714_0"
        /*0030*/ 	.string	"-arch sm_100 -m 64 "



//--------------------- .note.nv.cuinfo           --------------------------
	.section	.note.nv.cuinfo,"",@"SHT_NOTE"
	.sectionflags	@"SHF_NOTE_NV_CUINFO"
        /*0018*/ 	.short	0x0002
        /*001a*/ 	.short	0x0064
        /*001c*/ 	.short	0x0082
	.zero		2


//--------------------- .nv.info                  --------------------------
	.section	.nv.info,"",@"SHT_CUDA_INFO"
	.align	4


	//----- nvinfo : EIATTR_REGCOUNT
	.align		4
        /*0000*/ 	.byte	0x04, 0x2f
        /*0002*/ 	.short	(.L_1 - .L_0)
	.align		4
.L_0:
        /*0004*/ 	.word	index@(_Z12vecAddKerneliPfS_S_)
        /*0008*/ 	.word	0x0000000c


	//----- nvinfo : EIATTR_FRAME_SIZE
	.align		4
.L_1:
        /*000c*/ 	.byte	0x04, 0x11
        /*000e*/ 	.short	(.L_3 - .L_2)
	.align		4
.L_2:
        /*0010*/ 	.word	index@(_Z12vecAddKerneliPfS_S_)
        /*0014*/ 	.word	0x00000000


	//----- nvinfo : EIATTR_MIN_STACK_SIZE
	.align		4
.L_3:
        /*0018*/ 	.byte	0x04, 0x12
        /*001a*/ 	.short	(.L_5 - .L_4)
	.align		4
.L_4:
        /*001c*/ 	.word	index@(_Z12vecAddKerneliPfS_S_)
        /*0020*/ 	.word	0x00000000
.L_5:


//--------------------- .nv.compat                --------------------------
	.section	.nv.compat,"",@"SHT_CUDA_COMPAT_INFO"
	.align	4
        /*0000*/ 	.byte	0x02, 0x09, 0x00, 0x00, 0x02, 0x02, 0x01, 0x00, 0x02, 0x05, 0x05, 0x00, 0x03, 0x07, 0x01, 0x01
        /*0010*/ 	.byte	0x02, 0x03, 0x00, 0x00, 0x02, 0x06, 0x01, 0x00, 0x04, 0x0b, 0x08, 0x00, 0x09, 0x00, 0x00, 0x00
        /*0020*/ 	.byte	0x00, 0x00, 0x00, 0x00


//--------------------- .nv.info._Z12vecAddKerneliPfS_S_ --------------------------
	.section	.nv.info._Z12vecAddKerneliPfS_S_,"",@"SHT_CUDA_INFO"
	.sectionflags	@""
	.align	4


	//----- nvinfo : EIATTR_CUDA_API_VERSION
	.align		4
        /*0000*/ 	.byte	0x04, 0x37
        /*0002*/ 	.short	(.L_7 - .L_6)
.L_6:
        /*0004*/ 	.word	0x00000082


	//----- nvinfo : EIATTR_KPARAM_INFO
	.align		4
.L_7:
        /*0008*/ 	.byte	0x04, 0x17
        /*000a*/ 	.short	(.L_9 - .L_8)
.L_8:
        /*000c*/ 	.word	0x00000000
        /*0010*/ 	.short	0x0003
        /*0012*/ 	.short	0x0018
        /*0014*/ 	.byte	0x00, 0xf5, 0x21, 0x00


	//----- nvinfo : EIATTR_KPARAM_INFO
	.align		4
.L_9:
        /*0018*/ 	.byte	0x04, 0x17
        /*001a*/ 	.short	(.L_11 - .L_10)
.L_10:
        /*001c*/ 	.word	0x00000000
        /*0020*/ 	.short	0x0002
        /*0022*/ 	.short	0x0010
        /*0024*/ 	.byte	0x00, 0xf5, 0x21, 0x00


	//----- nvinfo : EIATTR_KPARAM_INFO
	.align		4
.L_11:
        /*0028*/ 	.byte	0x04, 0x17
        /*002a*/ 	.short	(.L_13 - .L_12)
.L_12:
        /*002c*/ 	.word	0x00000000
        /*0030*/ 	.short	0x0001
        /*0032*/ 	.short	0x0008
        /*0034*/ 	.byte	0x00, 0xf5, 0x21, 0x00


	//----- nvinfo : EIATTR_KPARAM_INFO
	.align		4
.L_13:
        /*0038*/ 	.byte	0x04, 0x17
        /*003a*/ 	.short	(.L_15 - .L_14)
.L_14:
        /*003c*/ 	.word	0x00000000
        /*0040*/ 	.short	0x0000
        /*0042*/ 	.short	0x0000
        /*0044*/ 	.byte	0x00, 0xf0, 0x11, 0x00


	//----- nvinfo : EIATTR_SPARSE_MMA_MASK
	.align		4
.L_15:
        /*0048*/ 	.byte	0x03, 0x50
        /*004a*/ 	.short	0x0000


	//----- nvinfo : EIATTR_MAXREG_COUNT
	.align		4
        /*004c*/ 	.byte	0x03, 0x1b
        /*004e*/ 	.short	0x00ff


	//----- nvinfo : EIATTR_MERCURY_ISA_VERSION
	.align		4
        /*0050*/ 	.byte	0x03, 0x5f
        /*0052*/ 	.short	0x0101


	//----- nvinfo : EIATTR_VRC_CTA_INIT_COUNT
	.align		4
        /*0054*/ 	.byte	0x02, 0x4a
	.zero		1
	.zero		1


	//----- nvinfo : EIATTR_EXIT_INSTR_OFFSETS
	.align		4
        /*0058*/ 	.byte	0x04, 0x1c
        /*005a*/ 	.short	(.L_17 - .L_16)


	//   ....[0]....
.L_16:
        /*005c*/ 	.word	0x00000070


	//   ....[1]....
        /*0060*/ 	.word	0x00000130


	//----- nvinfo : EIATTR_CBANK_PARAM_SIZE
	.align		4
.L_17:
        /*0064*/ 	.byte	0x03, 0x19
        /*0066*/ 	.short	0x0020


	//----- nvinfo : EIATTR_PARAM_CBANK
	.align		4
        /*0068*/ 	.byte	0x04, 0x0a
        /*006a*/ 	.short	(.L_19 - .L_18)
	.align		4
.L_18:
        /*006c*/ 	.word	index@(.nv.constant0._Z12vecAddKerneliPfS_S_)
        /*0070*/ 	.short	0x0380
        /*0072*/ 	.short	0x0020


	//----- nvinfo : EIATTR_SW_WAR
	.align		4
.L_19:
        /*0074*/ 	.byte	0x04, 0x36
        /*0076*/ 	.short	(.L_21 - .L_20)
.L_20:
        /*0078*/ 	.word	0x00000008
.L_21:


//--------------------- .nv.callgraph             --------------------------
	.section	.nv.callgraph,"",@"SHT_CUDA_CALLGRAPH"
	.align	4
	.sectionentsize	8
	.align		4
        /*0000*/ 	.word	0x00000000
	.align		4
        /*0004*/ 	.word	0xffffffff
	.align		4
        /*0008*/ 	.word	0x00000000
	.align		4
        /*000c*/ 	.word	0xfffffffe
	.align		4
        /*0010*/ 	.word	0x00000000
	.align		4
        /*0014*/ 	.word	0xfffffffd
	.align		4
        /*0018*/ 	.word	0x00000000
	.align		4
        /*001c*/ 	.word	0xfffffffc


//--------------------- .text._Z12vecAddKerneliPfS_S_ --------------------------
	.section	.text._Z12vecAddKerneliPfS_S_,"ax",@progbits
	.align	128
        .global         _Z12vecAddKerneliPfS_S_
        .type           _Z12vecAddKerneliPfS_S_,@function
        .size           _Z12vecAddKerneliPfS_S_,(.L_x_1 - _Z12vecAddKerneliPfS_S_)
        .other          _Z12vecAddKerneliPfS_S_,@"STO_CUDA_ENTRY STV_DEFAULT"
_Z12vecAddKerneliPfS_S_:
.text._Z12vecAddKerneliPfS_S_:
[----:B------:R-:W-:Y:S01]  /*0000*/  LDC R1, c[0x0][0x37c] ;  /* 0x0000df00ff017b82 */ /* 0x000fe20000000800 */
[----:B------:R-:W0:Y:S07]  /*0010*/  S2R R9, SR_TID.X ;  /* 0x0000000000097919 */ /* 0x000e2e0000002100 */
[----:B------:R-:W0:Y:S01]  /*0020*/  S2UR UR4, SR_CTAID.X ;  /* 0x00000000000479c3 */ /* 0x000e220000002500 */
[----:B------:R-:W1:Y:S07]  /*0030*/  LDCU UR5, c[0x0][0x380] ;  /* 0x00007000ff0577ac */ /* 0x000e6e0008000800 */
[----:B------:R-:W0:Y:S02]  /*0040*/  LDC R0, c[0x0][0x360] ;  /* 0x0000d800ff007b82 */ /* 0x000e240000000800 */
[----:B0-----:R-:W-:-:S05]  /*0050*/  IMAD R9, R0, UR4, R9 ;  /* 0x0000000400097c24 */ /* 0x001fca000f8e0209 */
[----:B-1----:R-:W-:-:S13]  /*0060*/  ISETP.GE.AND P0, PT, R9, UR5, PT ;  /* 0x0000000509007c0c */ /* 0x002fda000bf06270 */
[----:B------:R-:W-:Y:S05]  /*0070*/  @P0 EXIT ;  /* 0x000000000000094d */ /* 0x000fea0003800000 */
[----:B------:R-:W0:Y:S01]  /*0080*/  LDC.64 R2, c[0x0][0x388] ;  /* 0x0000e200ff027b82 */ /* 0x000e220000000a00 */
[----:B------:R-:W1:Y:S07]  /*0090*/  LDCU.64 UR4, c[0x0][0x358] ;  /* 0x00006b00ff0477ac */ /* 0x000e6e0008000a00 */
[----:B------:R-:W2:Y:S08]  /*00a0*/  LDC.64 R4, c[0x0][0x390] ;  /* 0x0000e400ff047b82 */ /* 0x000eb00000000a00 */
[----:B------:R-:W3:Y:S01]  /*00b0*/  LDC.64 R6, c[0x0][0x398] ;  /* 0x0000e600ff067b82 */ /* 0x000ee20000000a00 */
[----:B0-----:R-:W-:-:S06]  /*00c0*/  IMAD.WIDE R2, R9, 0x4, R2 ;  /* 0x0000000409027825 */ /* 0x001fcc00078e0202 */
[----:B-1----:R-:W4:Y:S01]  /*00d0*/  LDG.E R2, desc[UR4][R2.64] ;  /* 0x0000000402027981 */ /* 0x002f22000c1e1900 */
[----:B--2---:R-:W-:-:S06]  /*00e0*/  IMAD.WIDE R4, R9, 0x4, R4 ;  /* 0x0000000409047825 */ /* 0x004fcc00078e0204 */
[----:B------:R-:W4:Y:S01]  /*00f0*/  LDG.E R5, desc[UR4][R4.64] ;  /* 0x0000000404057981 */ /* 0x000f22000c1e1900 */
[----:B---3--:R-:W-:-:S04]  /*0100*/  IMAD.WIDE R6, R9, 0x4, R6 ;  /* 0x0000000409067825 */ /* 0x008fc800078e0206 */
[----:B----4-:R-:W-:-:S05]  /*0110*/  FADD R9, R2, R5 ;  /* 0x0000000502097221 */ /* 0x010fca0000000000 */
[----:B------:R-:W-:Y:S01]  /*0120*/  STG.E desc[UR4][R6.64], R9 ;  /* 0x0000000906007986 */ /* 0x000fe2000c101904 */
[----:B------:R-:W-:Y:S05]  /*0130*/  EXIT ;  /* 0x000000000000794d */ /* 0x000fea0003800000 */
.L_x_0:
[----:B------:R-:W-:-:S00]  /*0140*/  BRA `(.L_x_0) ;  /* 0xfffffffc00fc7947 */ /* 0x000fc0000383ffff */
[----:B------:R-:W-:-:S00]  /*0150*/  NOP ;  /* 0x0000000000007918 */ /* 0x000fc00000000000 */
        /* <DEDUP_REMOVED lines=10> */
.L_x_1:


//--------------------- .nv.shared.reserved.0     --------------------------
	.section	.nv.shared.reserved.0,"aw",@nobits
	.weak		__nv_reservedSMEM_offset_0_alias
	.size		__nv_reservedSMEM_offset_0_alias, 0, 64
	.other		__nv_reservedSMEM_offset_0_alias,@"STO_CUDA_RESERVED_SHARED STV_DEFAULT"
__nv_reservedSMEM_offset_0_alias:
	.zero		0
	.zero		64


//--------------------- .nv.constant0._Z12vecAddKerneliPfS_S_ --------------------------
	.section	.nv.constant0._Z12vecAddKerneliPfS_S_,"a",@progbits
	.sectionflags	@""
	.align	4
.nv.constant0._Z12vecAddKerneliPfS_S_:
	.zero		928


//--------------------- SYMBOLS --------------------------

	.type		.nv.reservedSmem.offset0,@object
	.size		.nv.reservedSmem.offset0,0x4
